//
// Generated by NVIDIA NVVM Compiler
//
// Compiler Build ID: CL-36424714
// Cuda compilation tools, release 13.0, V13.0.88
// Based on NVVM 20.0.0
//

.version 9.0
.target sm_100
.address_size 64

	// .globl	_Z20cuda_kernel_functioniPi
.extern .func  (.param .b32 func_retval0) vprintf
(
	.param .b64 vprintf_param_0,
	.param .b64 vprintf_param_1
)
;
.global .align 1 .b8 $str[30] = {99, 117, 100, 97, 95, 107, 101, 114, 110, 101, 108, 95, 102, 117, 110, 99, 116, 105, 111, 110, 32, 115, 116, 97, 114, 116, 101, 100, 10};
.extern .shared .align 16 .b8 shm_counter[];
.global .align 1 .b8 $str$1[59] = {116, 104, 114, 101, 97, 100, 73, 110, 100, 101, 120, 71, 108, 111, 98, 97, 108, 32, 61, 32, 37, 100, 44, 32, 98, 108, 111, 99, 107, 73, 100, 120, 46, 120, 32, 61, 32, 37, 100, 44, 32, 100, 101, 118, 95, 99, 111, 117, 110, 116, 101, 114, 32, 61, 32, 37, 100, 10};
.global .align 1 .b8 $str$2[30] = {99, 117, 100, 97, 95, 107, 101, 114, 110, 101, 108, 95, 102, 117, 110, 99, 116, 105, 111, 110, 32, 115, 116, 111, 112, 112, 101, 100, 10};

.visible .entry _Z20cuda_kernel_functioniPi(
	.param .u32 _Z20cuda_kernel_functioniPi_param_0,
	.param .u64 .ptr .align 1 _Z20cuda_kernel_functioniPi_param_1
)
{
	.local .align 8 .b8 	__local_depot0[16];
	.reg .b64 	%SP;
	.reg .b64 	%SPL;
	.reg .pred 	%p<8>;
	.reg .b32 	%r<19>;
	.reg .b64 	%rd<16>;

	mov.u64 	%SPL, __local_depot0;
	cvta.local.u64 	%SP, %SPL;
	ld.param.u32 	%r9, [_Z20cuda_kernel_functioniPi_param_0];
	ld.param.u64 	%rd4, [_Z20cuda_kernel_functioniPi_param_1];
	cvta.to.global.u64 	%rd1, %rd4;
	add.u64 	%rd5, %SP, 0;
	add.u64 	%rd2, %SPL, 0;
	mov.u64 	%rd6, $str;
	cvta.global.u64 	%rd7, %rd6;
	{ // callseq 0, 0
	.param .b64 param0;
	st.param.b64 	[param0], %rd7;
	.param .b64 param1;
	st.param.b64 	[param1], 0;
	.param .b32 retval0;
	call.uni (retval0), 
	vprintf, 
	(
	param0, 
	param1
	);
	ld.param.b32 	%r10, [retval0];
	} // callseq 0
	mov.u32 	%r1, %ctaid.x;
	add.s32 	%r2, %r9, %r1;
	add.s32 	%r3, %r2, 11;
	mov.u32 	%r4, %tid.x;
	shl.b32 	%r12, %r1, 2;
	mov.u32 	%r13, shm_counter;
	add.s32 	%r5, %r13, %r12;
	mov.u64 	%rd9, $str$1;
$L__BB0_1:
	setp.eq.s32 	%p1, %r4, 0;
	bar.sync 	0;
	@%p1 bra 	$L__BB0_3;
	ld.shared.u32 	%r18, [%r5];
	bra.uni 	$L__BB0_4;
$L__BB0_3:
	ld.global.u32 	%r18, [%rd1];
	st.shared.u32 	[%r5], %r18;
$L__BB0_4:
	setp.gt.s32 	%p2, %r18, 15;
	@%p2 bra 	$L__BB0_9;
	setp.lt.s32 	%p3, %r18, 1;
	setp.ge.s32 	%p4, %r2, %r18;
	or.pred  	%p5, %p3, %p4;
	@%p5 bra 	$L__BB0_1;
	setp.gt.s32 	%p6, %r18, %r3;
	@%p6 bra 	$L__BB0_9;
	st.local.v2.u32 	[%rd2], {%r2, %r1};
	st.local.u32 	[%rd2+8], %r18;
	cvta.global.u64 	%rd10, %rd9;
	{ // callseq 1, 0
	.param .b64 param0;
	st.param.b64 	[param0], %rd10;
	.param .b64 param1;
	st.param.b64 	[param1], %rd5;
	.param .b32 retval0;
	call.uni (retval0), 
	vprintf, 
	(
	param0, 
	param1
	);
	ld.param.b32 	%r14, [retval0];
	} // callseq 1
	// begin inline asm
	mov.u64 	%rd8, %clock64;
	// end inline asm
$L__BB0_8:
	// begin inline asm
	mov.u64 	%rd12, %clock64;
	// end inline asm
	sub.s64 	%rd13, %rd12, %rd8;
	setp.lt.s64 	%p7, %rd13, 300000000;
	@%p7 bra 	$L__BB0_8;
	bra.uni 	$L__BB0_1;
$L__BB0_9:
	mov.u64 	%rd14, $str$2;
	cvta.global.u64 	%rd15, %rd14;
	{ // callseq 2, 0
	.param .b64 param0;
	st.param.b64 	[param0], %rd15;
	.param .b64 param1;
	st.param.b64 	[param1], 0;
	.param .b32 retval0;
	call.uni (retval0), 
	vprintf, 
	(
	param0, 
	param1
	);
	ld.param.b32 	%r16, [retval0];
	} // callseq 2
	ret;

}


// ===== COMPILED SASS (sm_100) =====

	.target	sm_100

	.elftype	@"ET_EXEC"


//--------------------- .note.nv.tkinfo           --------------------------
	.section	.note.nv.tkinfo,"",@"SHT_NOTE"
	.sectionflags	@"SHF_NOTE_NV_TKINFO"
	.tkinfo
        /*0018*/ 	.word	0x00000002
        /*0030*/ 	.string	""
        /*0030*/ 	.string	"ptxas"
        /*0030*/ 	.string	"Cuda compilation tools, release 13.0, V13.0.88"
        /*0030*/ 	.string	"Build cuda_13.0.r13.0/compiler.36424714_0"
        /*0030*/ 	.string	"-arch sm_100 -m 64 "



//--------------------- .note.nv.cuinfo           --------------------------
	.section	.note.nv.cuinfo,"",@"SHT_NOTE"
	.sectionflags	@"SHF_NOTE_NV_CUINFO"
        /*0018*/ 	.short	0x0002
        /*001a*/ 	.short	0x0064
        /*001c*/ 	.short	0x0082
	.zero		2


//--------------------- .nv.info                  --------------------------
	.section	.nv.info,"",@"SHT_CUDA_INFO"
	.align	4


	//----- nvinfo : EIATTR_REGCOUNT
	.align		4
        /*0000*/ 	.byte	0x04, 0x2f
        /*0002*/ 	.short	(.L_4 - .L_3)
	.align		4
.L_3:
        /*0004*/ 	.word	index@(_Z20cuda_kernel_functioniPi)
        /*0008*/ 	.word	0x0000001c


	//----- nvinfo : EIATTR_FRAME_SIZE
	.align		4
.L_4:
        /*000c*/ 	.byte	0x04, 0x11
        /*000e*/ 	.short	(.L_6 - .L_5)
	.align		4
.L_5:
        /*0010*/ 	.word	index@(_Z20cuda_kernel_functioniPi)
        /*0014*/ 	.word	0x00000010


	//----- nvinfo : EIATTR_MIN_STACK_SIZE
	.align		4
.L_6:
        /*0018*/ 	.byte	0x04, 0x12
        /*001a*/ 	.short	(.L_8 - .L_7)
	.align		4
.L_7:
        /*001c*/ 	.word	index@(_Z20cuda_kernel_functioniPi)
        /*0020*/ 	.word	0x00000010
.L_8:


//--------------------- .nv.compat                --------------------------
	.section	.nv.compat,"",@"SHT_CUDA_COMPAT_INFO"
	.align	4
        /*0000*/ 	.byte	0x02, 0x09, 0x00, 0x00, 0x02, 0x02, 0x01, 0x00, 0x02, 0x05, 0x05, 0x00, 0x03, 0x07, 0x01, 0x01
        /*0010*/ 	.byte	0x02, 0x03, 0x00, 0x00, 0x02, 0x06, 0x01, 0x00, 0x04, 0x0b, 0x08, 0x00, 0x09, 0x00, 0x00, 0x00
        /*0020*/ 	.byte	0x00, 0x00, 0x00, 0x00


//--------------------- .nv.info._Z20cuda_kernel_functioniPi --------------------------
	.section	.nv.info._Z20cuda_kernel_functioniPi,"",@"SHT_CUDA_INFO"
	.sectionflags	@""
	.align	4


	//----- nvinfo : EIATTR_CUDA_API_VERSION
	.align		4
        /*0000*/ 	.byte	0x04, 0x37
        /*0002*/ 	.short	(.L_10 - .L_9)
.L_9:
        /*0004*/ 	.word	0x00000082


	//----- nvinfo : EIATTR_KPARAM_INFO
	.align		4
.L_10:
        /*0008*/ 	.byte	0x04, 0x17
        /*000a*/ 	.short	(.L_12 - .L_11)
.L_11:
        /*000c*/ 	.word	0x00000000
        /*0010*/ 	.short	0x0001
        /*0012*/ 	.short	0x0008
        /*0014*/ 	.byte	0x00, 0xf5, 0x21, 0x00


	//----- nvinfo : EIATTR_KPARAM_INFO
	.align		4
.L_12:
        /*0018*/ 	.byte	0x04, 0x17
        /*001a*/ 	.short	(.L_14 - .L_13)
.L_13:
        /*001c*/ 	.word	0x00000000
        /*0020*/ 	.short	0x0000
        /*0022*/ 	.short	0x0000
        /*0024*/ 	.byte	0x00, 0xf0, 0x11, 0x00


	//----- nvinfo : EIATTR_SPARSE_MMA_MASK
	.align		4
.L_14:
        /*0028*/ 	.byte	0x03, 0x50
        /*002a*/ 	.short	0x0000


	//----- nvinfo : EIATTR_MAXREG_COUNT
	.align		4
        /*002c*/ 	.byte	0x03, 0x1b
        /*002e*/ 	.short	0x00ff


	//----- nvinfo : EIATTR_NUM_BARRIERS
	.align		4
        /*0030*/ 	.byte	0x02, 0x4c
        /*0032*/ 	.byte	0x01
	.zero		1


	//----- nvinfo : EIATTR_EXTERNS
	.align		4
        /*0034*/ 	.byte	0x04, 0x0f
        /*0036*/ 	.short	(.L_16 - .L_15)


	//   ....[0]....
	.align		4
.L_15:
        /*0038*/ 	.word	index@(vprintf)


	//----- nvinfo : EIATTR_MERCURY_ISA_VERSION
	.align		4
.L_16:
        /*003c*/ 	.byte	0x03, 0x5f
        /*003e*/ 	.short	0x0101


	//----- nvinfo : EIATTR_VRC_CTA_INIT_COUNT
	.align		4
        /*0040*/ 	.byte	0x02, 0x4a
	.zero		1
	.zero		1


	//----- nvinfo : EIATTR_SYSCALL_OFFSETS
	.align		4
        /*0044*/ 	.byte	0x04, 0x46
        /*0046*/ 	.short	(.L_18 - .L_17)


	//   ....[0]....
.L_17:
        /*0048*/ 	.word	0x000000d0


	//   ....[1]....
        /*004c*/ 	.word	0x00000380


	//   ....[2]....
        /*0050*/ 	.word	0x000004a0


	//----- nvinfo : EIATTR_EXIT_INSTR_OFFSETS
	.align		4
.L_18:
        /*0054*/ 	.byte	0x04, 0x1c
        /*0056*/ 	.short	(.L_20 - .L_19)


	//   ....[0]....
.L_19:
        /*0058*/ 	.word	0x000004b0


	//----- nvinfo : EIATTR_CRS_STACK_SIZE
	.align		4
.L_20:
        /*005c*/ 	.byte	0x04, 0x1e
        /*005e*/ 	.short	(.L_22 - .L_21)
.L_21:
        /*0060*/ 	.word	0x00000000


	//----- nvinfo : EIATTR_CBANK_PARAM_SIZE
	.align		4
.L_22:
        /*0064*/ 	.byte	0x03, 0x19
        /*0066*/ 	.short	0x0010


	//----- nvinfo : EIATTR_PARAM_CBANK
	.align		4
        /*0068*/ 	.byte	0x04, 0x0a
        /*006a*/ 	.short	(.L_24 - .L_23)
	.align		4
.L_23:
        /*006c*/ 	.word	index@(.nv.constant0._Z20cuda_kernel_functioniPi)
        /*0070*/ 	.short	0x0380
        /*0072*/ 	.short	0x0010


	//----- nvinfo : EIATTR_SW_WAR
	.align		4
.L_24:
        /*0074*/ 	.byte	0x04, 0x36
        /*0076*/ 	.short	(.L_26 - .L_25)
.L_25:
        /*0078*/ 	.word	0x00000008
.L_26:


//--------------------- .nv.callgraph             --------------------------
	.section	.nv.callgraph,"",@"SHT_CUDA_CALLGRAPH"
	.align	4
	.sectionentsize	8
	.align		4
        /*0000*/ 	.word	0x00000000
	.align		4
        /*0004*/ 	.word	0xffffffff
	.align		4
        /*0008*/ 	.word	index@(_Z20cuda_kernel_functioniPi)
	.align		4
        /*000c*/ 	.word	index@(vprintf)
	.align		4
        /*0010*/ 	.word	0x00000000
	.align		4
        /*0014*/ 	.word	0xfffffffe
	.align		4
        /*0018*/ 	.word	0x00000000
	.align		4
        /*001c*/ 	.word	0xfffffffd
	.align		4
        /*0020*/ 	.word	0x00000000
	.align		4
        /*0024*/ 	.word	0xfffffffc


//--------------------- .nv.constant4             --------------------------
	.section	.nv.constant4,"a",@progbits
	.align	8
	.align		8
.nv.constant4:
        /*0000*/ 	.dword	vprintf
	.align		8
        /*0008*/ 	.dword	$str
	.align		8
        /*0010*/ 	.dword	$str$1
	.align		8
        /*0018*/ 	.dword	$str$2


//--------------------- .text._Z20cuda_kernel_functioniPi --------------------------
	.section	.text._Z20cuda_kernel_functioniPi,"ax",@progbits
	.align	128
        .global         _Z20cuda_kernel_functioniPi
        .type           _Z20cuda_kernel_functioniPi,@function
        .size           _Z20cuda_kernel_functioniPi,(.L_x_12 - _Z20cuda_kernel_functioniPi)
        .other          _Z20cuda_kernel_functioniPi,@"STO_CUDA_ENTRY STV_DEFAULT"
_Z20cuda_kernel_functioniPi:
.text._Z20cuda_kernel_functioniPi:
[----:B------:R-:W0:Y:S01]  /*0000*/  LDC R1, c[0x0][0x37c] ;  /* 0x0000df00ff017b82 */ /* 0x000e220000000800 */
[----:B------:R-:W-:Y:S01]  /*0010*/  MOV R0, 0x0 ;  /* 0x0000000000007802 */ /* 0x000fe20000000f00 */
[----:B------:R-:W1:Y:S01]  /*0020*/  LDCU UR4, c[0x0][0x2f8] ;  /* 0x00005f00ff0477ac */ /* 0x000e620008000800 */
[----:B0-----:R-:W-:Y:S01]  /*0030*/  VIADD R1, R1, 0xfffffff0 ;  /* 0xfffffff001017836 */ /* 0x001fe20000000000 */
[----:B------:R-:W-:-:S04]  /*0040*/  CS2R R6, SRZ ;  /* 0x0000000000067805 */ /* 0x000fc8000001ff00 */
[----:B------:R0:W2:Y:S01]  /*0050*/  LDC.64 R8, c[0x4][R0] ;  /* 0x0100000000087b82 */ /* 0x0000a20000000a00 */
[----:B------:R-:W3:Y:S01]  /*0060*/  LDCU.64 UR6, c[0x4][0x8] ;  /* 0x01000100ff0677ac */ /* 0x000ee20008000a00 */
[----:B------:R-:W4:Y:S01]  /*0070*/  LDCU UR5, c[0x0][0x2fc] ;  /* 0x00005f80ff0577ac */ /* 0x000f220008000800 */
[----:B-1----:R-:W-:Y:S01]  /*0080*/  IADD3 R22, P0, PT, R1, UR4, RZ ;  /* 0x0000000401167c10 */ /* 0x002fe2000ff1e0ff */
[----:B---3--:R-:W-:Y:S02]  /*0090*/  IMAD.U32 R4, RZ, RZ, UR6 ;  /* 0x00000006ff047e24 */ /* 0x008fe4000f8e00ff */
[----:B------:R-:W-:Y:S02]  /*00a0*/  IMAD.U32 R5, RZ, RZ, UR7 ;  /* 0x00000007ff057e24 */ /* 0x000fe4000f8e00ff */
[----:B0---4-:R-:W-:-:S08]  /*00b0*/  IMAD.X R2, RZ, RZ, UR5, P0 ;  /* 0x00000005ff027e24 */ /* 0x011fd000080e06ff */
[----:B------:R-:W-:-:S07]  /*00c0*/  LEPC R20, `(.L_x_0) ;  /* 0x000000001014794e */ /* 0x000fce0000000000 */
[----:B--2---:R-:W-:Y:S05]  /*00d0*/  CALL.ABS.NOINC R8 ;  /* 0x0000000008007343 */ /* 0x004fea0003c00000 */
.L_x_0:
[----:B------:R-:W0:Y:S01]  /*00e0*/  S2R R19, SR_CTAID.X ;  /* 0x0000000000137919 */ /* 0x000e220000002500 */
[----:B------:R-:W1:Y:S01]  /*00f0*/  S2UR UR5, SR_CgaCtaId ;  /* 0x00000000000579c3 */ /* 0x000e620000008800 */
[----:B------:R-:W0:Y:S01]  /*0100*/  LDCU UR6, c[0x0][0x380] ;  /* 0x00007000ff0677ac */ /* 0x000e220008000800 */
[----:B------:R-:W-:Y:S01]  /*0110*/  BSSY B7, `(.L_x_1) ;  /* 0x0000031000077945 */ /* 0x000fe20003800000 */
[----:B------:R-:W2:Y:S01]  /*0120*/  S2R R25, SR_TID.X ;  /* 0x0000000000197919 */ /* 0x000ea20000002100 */
[----:B------:R-:W-:-:S04]  /*0130*/  UMOV UR4, 0x400 ;  /* 0x0000040000047882 */ /* 0x000fc80000000000 */
[----:B------:R-:W3:Y:S01]  /*0140*/  LDC.64 R16, c[0x0][0x358] ;  /* 0x0000d600ff107b82 */ /* 0x000ee20000000a00 */
[----:B-1----:R-:W-:Y:S01]  /*0150*/  ULEA UR4, UR5, UR4, 0x18 ;  /* 0x0000000405047291 */ /* 0x002fe2000f8ec0ff */
[----:B0-----:R-:W-:-:S05]  /*0160*/  VIADD R18, R19, UR6 ;  /* 0x0000000613127c36 */ /* 0x001fca0008000000 */
[----:B------:R-:W-:Y:S01]  /*0170*/  LEA R23, R19, UR4, 0x2 ;  /* 0x0000000413177c11 */ /* 0x000fe2000f8e10ff */
[----:B--2---:R-:W-:-:S07]  /*0180*/  VIADD R24, R18, 0xb ;  /* 0x0000000b12187836 */ /* 0x004fce0000000000 */
.L_x_9:
[----:B------:R-:W-:Y:S05]  /*0190*/  WARPSYNC.ALL ;  /* 0x0000000000007948 */ /* 0x000fea0003800000 */
[----:B------:R-:W-:Y:S01]  /*01a0*/  BAR.SYNC.DEFER_BLOCKING 0x0 ;  /* 0x0000000000007b1d */ /* 0x000fe20000010000 */
[----:B------:R-:W-:-:S05]  /*01b0*/  ISETP.NE.AND P0, PT, R25, RZ, PT ;  /* 0x000000ff1900720c */ /* 0x000fca0003f05270 */
[----:B------:R-:W-:Y:S08]  /*01c0*/  BSSY.RECONVERGENT B0, `(.L_x_2) ;  /* 0x0000008000007945 */ /* 0x000ff00003800200 */
[----:B0-2---:R0:W1:Y:S01]  /*01d0*/  @P0 LDS R0, [R23] ;  /* 0x0000000017000984 */ /* 0x0050620000000800 */
[----:B------:R-:W-:Y:S05]  /*01e0*/  @P0 BRA `(.L_x_3) ;  /* 0x0000000000140947 */ /* 0x000fea0003800000 */
[----:B------:R-:W1:Y:S01]  /*01f0*/  LDC.64 R4, c[0x0][0x388] ;  /* 0x0000e200ff047b82 */ /* 0x000e620000000a00 */
[----:B---3--:R-:W-:Y:S02]  /*0200*/  R2UR UR4, R16 ;  /* 0x00000000100472ca */ /* 0x008fe400000e0000 */
[----:B------:R-:W-:-:S13]  /*0210*/  R2UR UR5, R17 ;  /* 0x00000000110572ca */ /* 0x000fda00000e0000 */
[----:B-1----:R-:W2:Y:S04]  /*0220*/  LDG.E R0, desc[UR4][R4.64] ;  /* 0x0000000404007981 */ /* 0x002ea8000c1e1900 */
[----:B--2---:R2:W-:Y:S02]  /*0230*/  STS [R23], R0 ;  /* 0x0000000017007388 */ /* 0x0045e40000000800 */
.L_x_3:
[----:B------:R-:W-:Y:S05]  /*0240*/  BSYNC.RECONVERGENT B0 ;  /* 0x0000000000007941 */ /* 0x000fea0003800200 */
.L_x_2:
[----:B-1----:R-:W-:-:S13]  /*0250*/  ISETP.GT.AND P0, PT, R0, 0xf, PT ;  /* 0x0000000f0000780c */ /* 0x002fda0003f04270 */
[----:B------:R-:W-:Y:S05]  /*0260*/  @P0 BRA `(.L_x_4) ;  /* 0x00000000006c0947 */ /* 0x000fea0003800000 */
[----:B------:R-:W-:Y:S01]  /*0270*/  ISETP.GE.AND P0, PT, R18, R0, PT ;  /* 0x000000001200720c */ /* 0x000fe20003f06270 */
[----:B------:R-:W-:Y:S03]  /*0280*/  BSSY.RELIABLE B6, `(.L_x_5) ;  /* 0x0000018000067945 */ /* 0x000fe60003800100 */
[----:B------:R-:W-:-:S13]  /*0290*/  ISETP.LT.OR P0, PT, R0, 0x1, P0 ;  /* 0x000000010000780c */ /* 0x000fda0000701670 */
[----:B------:R-:W-:Y:S05]  /*02a0*/  @P0 BRA `(.L_x_6) ;  /* 0x0000000000540947 */ /* 0x000fea0003800000 */
[----:B------:R-:W-:-:S13]  /*02b0*/  ISETP.GT.AND P0, PT, R0, R24, PT ;  /* 0x000000180000720c */ /* 0x000fda0003f04270 */
[----:B------:R-:W-:Y:S05]  /*02c0*/  @P0 BREAK.RELIABLE B6 ;  /* 0x0000000000060942 */ /* 0x000fea0003800100 */
[----:B------:R-:W-:Y:S05]  /*02d0*/  @P0 BRA `(.L_x_4) ;  /* 0x0000000000500947 */ /* 0x000fea0003800000 */
[----:B------:R-:W-:Y:S01]  /*02e0*/  MOV R8, 0x0 ;  /* 0x0000000000087802 */ /* 0x000fe20000000f00 */
[----:B------:R1:W-:Y:S01]  /*02f0*/  STL [R1+0x8], R0 ;  /* 0x0000080001007387 */ /* 0x0003e20000100800 */
[----:B------:R-:W4:Y:S01]  /*0300*/  LDCU.64 UR4, c[0x4][0x10] ;  /* 0x01000200ff0477ac */ /* 0x000f220008000a00 */
[----:B------:R-:W-:Y:S02]  /*0310*/  IMAD.MOV.U32 R6, RZ, RZ, R22 ;  /* 0x000000ffff067224 */ /* 0x000fe400078e0016 */
[----:B------:R1:W-:Y:S01]  /*0320*/  STL.64 [R1], R18 ;  /* 0x0000001201007387 */ /* 0x0003e20000100a00 */
[----:B------:R-:W0:Y:S01]  /*0330*/  LDC.64 R8, c[0x4][R8] ;  /* 0x0100000008087b82 */ /* 0x000e220000000a00 */
[----:B------:R-:W-:Y:S02]  /*0340*/  IMAD.MOV.U32 R7, RZ, RZ, R2 ;  /* 0x000000ffff077224 */ /* 0x000fe400078e0002 */
[----:B----4-:R-:W-:Y:S02]  /*0350*/  IMAD.U32 R4, RZ, RZ, UR4 ;  /* 0x00000004ff047e24 */ /* 0x010fe4000f8e00ff */
[----:B-1----:R-:W-:-:S07]  /*0360*/  IMAD.U32 R5, RZ, RZ, UR5 ;  /* 0x00000005ff057e24 */ /* 0x002fce000f8e00ff */
[----:B------:R-:W-:-:S07]  /*0370*/  LEPC R20, `(.L_x_7) ;  /* 0x000000001014794e */ /* 0x000fce0000000000 */
[----:B0-23--:R-:W-:Y:S05]  /*0380*/  CALL.ABS.NOINC R8 ;  /* 0x0000000008007343 */ /* 0x00dfea0003c00000 */
.L_x_7:
[----:B------:R-:W-:-:S07]  /*0390*/  CS2R R4, SR_CLOCKLO ;  /* 0x0000000000047805 */ /* 0x000fce0000015000 */
.L_x_8:
[----:B------:R-:W-:-:S06]  /*03a0*/  CS2R R6, SR_CLOCKLO ;  /* 0x0000000000067805 */ /* 0x000fcc0000015000 */
[----:B------:R-:W-:-:S05]  /*03b0*/  IADD3 R0, P0, PT, -R4, R6, RZ ;  /* 0x0000000604007210 */ /* 0x000fca0007f1e1ff */
[----:B------:R-:W-:Y:S01]  /*03c0*/  IMAD.X R6, R7, 0x1, ~R5, P0 ;  /* 0x0000000107067824 */ /* 0x000fe200000e0e05 */
[----:B------:R-:W-:-:S04]  /*03d0*/  ISETP.GE.U32.AND P0, PT, R0, 0x11e1a300, PT ;  /* 0x11e1a3000000780c */ /* 0x000fc80003f06070 */
[----:B------:R-:W-:-:S13]  /*03e0*/  ISETP.GE.AND.EX P0, PT, R6, RZ, PT, P0 ;  /* 0x000000ff0600720c */ /* 0x000fda0003f06300 */
[----:B------:R-:W-:Y:S05]  /*03f0*/  @!P0 BRA `(.L_x_8) ;  /* 0xfffffffc00e88947 */ /* 0x000fea000383ffff */
.L_x_6:
[----:B------:R-:W-:Y:S05]  /*0400*/  BSYNC.RELIABLE B6 ;  /* 0x0000000000067941 */ /* 0x000fea0003800100 */
.L_x_5:
[----:B------:R-:W-:Y:S05]  /*0410*/  BRA `(.L_x_9) ;  /* 0xfffffffc005c7947 */ /* 0x000fea000383ffff */
.L_x_4:
[----:B------:R-:W-:Y:S05]  /*0420*/  BSYNC B7 ;  /* 0x0000000000077941 */ /* 0x000fea0003800000 */
.L_x_1:
[----:B--2---:R-:W-:Y:S01]  /*0430*/  MOV R0, 0x0 ;  /* 0x0000000000007802 */ /* 0x004fe20000000f00 */
[----:B------:R-:W1:Y:S01]  /*0440*/  LDCU.64 UR4, c[0x4][0x18] ;  /* 0x01000300ff0477ac */ /* 0x000e620008000a00 */
[----:B------:R-:W-:Y:S02]  /*0450*/  CS2R R6, SRZ ;  /* 0x0000000000067805 */ /* 0x000fe4000001ff00 */
[----:B------:R2:W4:Y:S01]  /*0460*/  LDC.64 R2, c[0x4][R0] ;  /* 0x0100000000027b82 */ /* 0x0005220000000a00 */
[----:B-1----:R-:W-:Y:S02]  /*0470*/  IMAD.U32 R4, RZ, RZ, UR4 ;  /* 0x00000004ff047e24 */ /* 0x002fe4000f8e00ff */
[----:B--2---:R-:W-:-:S07]  /*0480*/  IMAD.U32 R5, RZ, RZ, UR5 ;  /* 0x00000005ff057e24 */ /* 0x004fce000f8e00ff */
[----:B------:R-:W-:-:S07]  /*0490*/  LEPC R20, `(.L_x_10) ;  /* 0x000000001014794e */ /* 0x000fce0000000000 */
[----:B0--34-:R-:W-:Y:S05]  /*04a0*/  CALL.ABS.NOINC R2 ;  /* 0x0000000002007343 */ /* 0x019fea0003c00000 */
.L_x_10:
[----:B------:R-:W-:Y:S05]  /*04b0*/  EXIT ;  /* 0x000000000000794d */ /* 0x000fea0003800000 */
.L_x_11:
[----:B------:R-:W-:-:S00]  /*04c0*/  BRA `(.L_x_11) ;  /* 0xfffffffc00fc7947 */ /* 0x000fc0000383ffff */
[----:B------:R-:W-:-:S00]  /*04d0*/  NOP ;  /* 0x0000000000007918 */ /* 0x000fc00000000000 */
        /* <DEDUP_REMOVED lines=10> */
.L_x_12:


//--------------------- .nv.global.init           --------------------------
	.section	.nv.global.init,"aw",@progbits
.nv.global.init:
	.type		$str$2,@object
	.size		$str$2,($str - $str$2)
$str$2:
        /*0000*/ 	.byte	0x63, 0x75, 0x64, 0x61, 0x5f, 0x6b, 0x65, 0x72, 0x6e, 0x65, 0x6c, 0x5f, 0x66, 0x75, 0x6e, 0x63
        /*0010*/ 	.byte	0x74, 0x69, 0x6f, 0x6e, 0x20, 0x73, 0x74, 0x6f, 0x70, 0x70, 0x65, 0x64, 0x0a, 0x00
	.type		$str,@object
	.size		$str,($str$1 - $str)
$str:
        /*001e*/ 	.byte	0x63, 0x75, 0x64, 0x61, 0x5f, 0x6b, 0x65, 0x72, 0x6e, 0x65, 0x6c, 0x5f, 0x66, 0x75, 0x6e, 0x63
        /*002e*/ 	.byte	0x74, 0x69, 0x6f, 0x6e, 0x20, 0x73, 0x74, 0x61, 0x72, 0x74, 0x65, 0x64, 0x0a, 0x00
	.type		$str$1,@object
	.size		$str$1,(.L_1 - $str$1)
$str$1:
        /*003c*/ 	.byte	0x74, 0x68, 0x72, 0x65, 0x61, 0x64, 0x49, 0x6e, 0x64, 0x65, 0x78, 0x47, 0x6c, 0x6f, 0x62, 0x61
        /*004c*/ 	.byte	0x6c, 0x20, 0x3d, 0x20, 0x25, 0x64, 0x2c, 0x20, 0x62, 0x6c, 0x6f, 0x63, 0x6b, 0x49, 0x64, 0x78
        /*005c*/ 	.byte	0x2e, 0x78, 0x20, 0x3d, 0x20, 0x25, 0x64, 0x2c, 0x20, 0x64, 0x65, 0x76, 0x5f, 0x63, 0x6f, 0x75
        /*006c*/ 	.byte	0x6e, 0x74, 0x65, 0x72, 0x20, 0x3d, 0x20, 0x25, 0x64, 0x0a, 0x00
.L_1:


//--------------------- .nv.shared._Z20cuda_kernel_functioniPi --------------------------
	.section	.nv.shared._Z20cuda_kernel_functioniPi,"aw",@nobits
	.sectionflags	@""
	.align	16
	.zero		1024


//--------------------- .nv.shared.reserved.0     --------------------------
	.section	.nv.shared.reserved.0,"aw",@nobits
	.weak		__nv_reservedSMEM_offset_0_alias
	.size		__nv_reservedSMEM_offset_0_alias, 0, 64
	.other		__nv_reservedSMEM_offset_0_alias,@"STO_CUDA_RESERVED_SHARED STV_DEFAULT"
__nv_reservedSMEM_offset_0_alias:
	.zero		0
	.zero		64


//--------------------- .nv.constant0._Z20cuda_kernel_functioniPi --------------------------
	.section	.nv.constant0._Z20cuda_kernel_functioniPi,"a",@progbits
	.sectionflags	@""
	.align	4
.nv.constant0._Z20cuda_kernel_functioniPi:
	.zero		912


//--------------------- SYMBOLS --------------------------

	.type		.nv.reservedSmem.offset0,@object
	.size		.nv.reservedSmem.offset0,0x4
	.type		.nv.reservedSmem.cap,@object
	.size		.nv.reservedSmem.cap,0x4
	.type		vprintf,@function
